	.headerflags	@"EF_CUDA_TEXMODE_UNIFIED EF_CUDA_64BIT_ADDRESS EF_CUDA_SM89 EF_CUDA_VIRTUAL_SM(EF_CUDA_SM89)"
	.elftype	@"ET_EXEC"


//--------------------- .nv.info                  --------------------------
	.section	.nv.info,"",@"SHT_CUDA_INFO"
	.align	4


	//----- nvinfo : EIATTR_REGCOUNT
	.align		4
        /*0000*/ 	.byte	0x04, 0x2f
        /*0002*/ 	.short	(.L_2 - .L_1)
	.align		4
.L_1:
        /*0004*/ 	.word	index@(triton__0d1d2d3d4d5d6d7d8e9de)
        /*0008*/ 	.word	0x0000001d


	//----- nvinfo : EIATTR_MAX_STACK_SIZE
	.align		4
.L_2:
        /*000c*/ 	.byte	0x04, 0x23
        /*000e*/ 	.short	(.L_4 - .L_3)
	.align		4
.L_3:
        /*0010*/ 	.word	index@(triton__0d1d2d3d4d5d6d7d8e9de)
        /*0014*/ 	.word	0x00000000


	//----- nvinfo : EIATTR_MIN_STACK_SIZE
	.align		4
.L_4:
        /*0018*/ 	.byte	0x04, 0x12
        /*001a*/ 	.short	(.L_6 - .L_5)
	.align		4
.L_5:
        /*001c*/ 	.word	index@(triton__0d1d2d3d4d5d6d7d8e9de)
        /*0020*/ 	.word	0x00000000


	//----- nvinfo : EIATTR_FRAME_SIZE
	.align		4
.L_6:
        /*0024*/ 	.byte	0x04, 0x11
        /*0026*/ 	.short	(.L_8 - .L_7)
	.align		4
.L_7:
        /*0028*/ 	.word	index@(triton__0d1d2d3d4d5d6d7d8e9de)
        /*002c*/ 	.word	0x00000000
.L_8:


//--------------------- .nv.info.triton__0d1d2d3d4d5d6d7d8e9de --------------------------
	.section	.nv.info.triton__0d1d2d3d4d5d6d7d8e9de,"",@"SHT_CUDA_INFO"
	.align	4


	//----- nvinfo : EIATTR_CUDA_API_VERSION
	.align		4
        /*0000*/ 	.byte	0x04, 0x37
        /*0002*/ 	.short	(.L_10 - .L_9)
.L_9:
        /*0004*/ 	.word	0x0000007b


	//----- nvinfo : EIATTR_PARAM_CBANK
	.align		4
.L_10:
        /*0008*/ 	.byte	0x04, 0x0a
        /*000a*/ 	.short	(.L_12 - .L_11)
	.align		4
.L_11:
        /*000c*/ 	.word	index@(.nv.constant0.triton__0d1d2d3d4d5d6d7d8e9de)
        /*0010*/ 	.short	0x0160
        /*0012*/ 	.short	0x0048


	//----- nvinfo : EIATTR_CBANK_PARAM_SIZE
	.align		4
.L_12:
        /*0014*/ 	.byte	0x03, 0x19
        /*0016*/ 	.short	0x0048


	//----- nvinfo : EIATTR_KPARAM_INFO
	.align		4
        /*0018*/ 	.byte	0x04, 0x17
        /*001a*/ 	.short	(.L_14 - .L_13)
.L_13:
        /*001c*/ 	.word	0x00000000
        /*0020*/ 	.short	0x0009
        /*0022*/ 	.short	0x0044
        /*0024*/ 	.byte	0x00, 0xf0, 0x11, 0x00


	//----- nvinfo : EIATTR_KPARAM_INFO
	.align		4
.L_14:
        /*0028*/ 	.byte	0x04, 0x17
        /*002a*/ 	.short	(.L_16 - .L_15)
.L_15:
        /*002c*/ 	.word	0x00000000
        /*0030*/ 	.short	0x0008
        /*0032*/ 	.short	0x0040
        /*0034*/ 	.byte	0x00, 0xf0, 0x11, 0x00


	//----- nvinfo : EIATTR_KPARAM_INFO
	.align		4
.L_16:
        /*0038*/ 	.byte	0x04, 0x17
        /*003a*/ 	.short	(.L_18 - .L_17)
.L_17:
        /*003c*/ 	.word	0x00000000
        /*0040*/ 	.short	0x0007
        /*0042*/ 	.short	0x0038
        /*0044*/ 	.byte	0x00, 0xf0, 0x21, 0x00


	//----- nvinfo : EIATTR_KPARAM_INFO
	.align		4
.L_18:
        /*0048*/ 	.byte	0x04, 0x17
        /*004a*/ 	.short	(.L_20 - .L_19)
.L_19:
        /*004c*/ 	.word	0x00000000
        /*0050*/ 	.short	0x0006
        /*0052*/ 	.short	0x0030
        /*0054*/ 	.byte	0x00, 0xf0, 0x21, 0x00


	//----- nvinfo : EIATTR_KPARAM_INFO
	.align		4
.L_20:
        /*0058*/ 	.byte	0x04, 0x17
        /*005a*/ 	.short	(.L_22 - .L_21)
.L_21:
        /*005c*/ 	.word	0x00000000
        /*0060*/ 	.short	0x0005
        /*0062*/ 	.short	0x0028
        /*0064*/ 	.byte	0x00, 0xf0, 0x21, 0x00


	//----- nvinfo : EIATTR_KPARAM_INFO
	.align		4
.L_22:
        /*0068*/ 	.byte	0x04, 0x17
        /*006a*/ 	.short	(.L_24 - .L_23)
.L_23:
        /*006c*/ 	.word	0x00000000
        /*0070*/ 	.short	0x0004
        /*0072*/ 	.short	0x0020
        /*0074*/ 	.byte	0x00, 0xf0, 0x21, 0x00


	//----- nvinfo : EIATTR_KPARAM_INFO
	.align		4
.L_24:
        /*0078*/ 	.byte	0x04, 0x17
        /*007a*/ 	.short	(.L_26 - .L_25)
.L_25:
        /*007c*/ 	.word	0x00000000
        /*0080*/ 	.short	0x0003
        /*0082*/ 	.short	0x0018
        /*0084*/ 	.byte	0x00, 0xf0, 0x21, 0x00


	//----- nvinfo : EIATTR_KPARAM_INFO
	.align		4
.L_26:
        /*0088*/ 	.byte	0x04, 0x17
        /*008a*/ 	.short	(.L_28 - .L_27)
.L_27:
        /*008c*/ 	.word	0x00000000
        /*0090*/ 	.short	0x0002
        /*0092*/ 	.short	0x0010
        /*0094*/ 	.byte	0x00, 0xf0, 0x21, 0x00


	//----- nvinfo : EIATTR_KPARAM_INFO
	.align		4
.L_28:
        /*0098*/ 	.byte	0x04, 0x17
        /*009a*/ 	.short	(.L_30 - .L_29)
.L_29:
        /*009c*/ 	.word	0x00000000
        /*00a0*/ 	.short	0x0001
        /*00a2*/ 	.short	0x0008
        /*00a4*/ 	.byte	0x00, 0xf0, 0x21, 0x00


	//----- nvinfo : EIATTR_KPARAM_INFO
	.align		4
.L_30:
        /*00a8*/ 	.byte	0x04, 0x17
        /*00aa*/ 	.short	(.L_32 - .L_31)
.L_31:
        /*00ac*/ 	.word	0x00000000
        /*00b0*/ 	.short	0x0000
        /*00b2*/ 	.short	0x0000
        /*00b4*/ 	.byte	0x00, 0xf0, 0x21, 0x00


	//----- nvinfo : EIATTR_MAXREG_COUNT
	.align		4
.L_32:
        /*00b8*/ 	.byte	0x03, 0x1b
        /*00ba*/ 	.short	0x00ff


	//----- nvinfo : EIATTR_COOP_GROUP_MASK_REGIDS
	.align		4
        /*00bc*/ 	.byte	0x04, 0x29
        /*00be*/ 	.short	(.L_34 - .L_33)


	//   ....[0]....
.L_33:
        /*00c0*/ 	.word	0xffffffff


	//   ....[1]....
        /*00c4*/ 	.word	0xffffffff


	//   ....[2]....
        /*00c8*/ 	.word	0xffffffff


	//   ....[3]....
        /*00cc*/ 	.word	0xffffffff


	//   ....[4]....
        /*00d0*/ 	.word	0xffffffff


	//   ....[5]....
        /*00d4*/ 	.word	0xffffffff


	//   ....[6]....
        /*00d8*/ 	.word	0xffffffff


	//   ....[7]....
        /*00dc*/ 	.word	0xffffffff


	//   ....[8]....
        /*00e0*/ 	.word	0xffffffff


	//   ....[9]....
        /*00e4*/ 	.word	0xffffffff


	//   ....[10]....
        /*00e8*/ 	.word	0xffffffff


	//   ....[11]....
        /*00ec*/ 	.word	0xffffffff


	//   ....[12]....
        /*00f0*/ 	.word	0xffffffff


	//   ....[13]....
        /*00f4*/ 	.word	0xffffffff


	//----- nvinfo : EIATTR_COOP_GROUP_INSTR_OFFSETS
	.align		4
.L_34:
        /*00f8*/ 	.byte	0x04, 0x28
        /*00fa*/ 	.short	(.L_36 - .L_35)


	//   ....[0]....
.L_35:
        /*00fc*/ 	.word	0x00000420


	//   ....[1]....
        /*0100*/ 	.word	0x00000440


	//   ....[2]....
        /*0104*/ 	.word	0x00000460


	//   ....[3]....
        /*0108*/ 	.word	0x00000490


	//   ....[4]....
        /*010c*/ 	.word	0x000004d0


	//   ....[5]....
        /*0110*/ 	.word	0x000005f0


	//   ....[6]....
        /*0114*/ 	.word	0x00000610


	//   ....[7]....
        /*0118*/ 	.word	0x00000700


	//   ....[8]....
        /*011c*/ 	.word	0x00000720


	//   ....[9]....
        /*0120*/ 	.word	0x00000740


	//   ....[10]....
        /*0124*/ 	.word	0x00000760


	//   ....[11]....
        /*0128*/ 	.word	0x00000780


	//   ....[12]....
        /*012c*/ 	.word	0x000007e0


	//   ....[13]....
        /*0130*/ 	.word	0x00000800


	//----- nvinfo : EIATTR_EXIT_INSTR_OFFSETS
	.align		4
.L_36:
        /*0134*/ 	.byte	0x04, 0x1c
        /*0136*/ 	.short	(.L_38 - .L_37)


	//   ....[0]....
.L_37:
        /*0138*/ 	.word	0x00000aa0


	//   ....[1]....
        /*013c*/ 	.word	0x00000ac0


	//----- nvinfo : EIATTR_MAX_THREADS
	.align		4
.L_38:
        /*0140*/ 	.byte	0x04, 0x05
        /*0142*/ 	.short	(.L_40 - .L_39)
.L_39:
        /*0144*/ 	.word	0x00000080
        /*0148*/ 	.word	0x00000001
        /*014c*/ 	.word	0x00000001
.L_40:


//--------------------- .nv.rel.action            --------------------------
	.section	.nv.rel.action,"",@"SHT_CUDA_RELOCINFO"
	.align	8
	.sectionentsize	8
        /*0000*/ 	.byte	0x73, 0x00, 0x00, 0x00, 0x00, 0x00, 0x00, 0x00, 0x00, 0x00, 0x00, 0x11, 0x25, 0x00, 0x05, 0x36


//--------------------- .nv.constant0.triton__0d1d2d3d4d5d6d7d8e9de --------------------------
	.section	.nv.constant0.triton__0d1d2d3d4d5d6d7d8e9de,"a",@progbits
	.align	4
.nv.constant0.triton__0d1d2d3d4d5d6d7d8e9de:
	.zero		424


//--------------------- .text.triton__0d1d2d3d4d5d6d7d8e9de --------------------------
	.section	.text.triton__0d1d2d3d4d5d6d7d8e9de,"ax",@progbits
	.sectionflags	@"SHF_BARRIERS=1"
	.sectioninfo	@"SHI_REGISTERS=29"
	.align	128
        .global         triton__0d1d2d3d4d5d6d7d8e9de
        .type           triton__0d1d2d3d4d5d6d7d8e9de,@function
        .size           triton__0d1d2d3d4d5d6d7d8e9de,(.L_x_1 - triton__0d1d2d3d4d5d6d7d8e9de)
        .other          triton__0d1d2d3d4d5d6d7d8e9de,@"STO_CUDA_ENTRY STV_DEFAULT"
triton__0d1d2d3d4d5d6d7d8e9de:
.text.triton__0d1d2d3d4d5d6d7d8e9de:
[----:B------:R-:W-:-:S02]  /*0000*/  MOV R1, c[0x0][0x28] ;  /* 0x00000a0000017a02 */ /* 0x000fc40000000f00 */
[----:B------:R-:W0:Y:S01]  /*0010*/  S2R R8, SR_TID.X ;  /* 0x0000000000087919 */ /* 0x000e220000002100 */
[----:B------:R-:W-:Y:S01]  /*0020*/  MOV R0, 0x2 ;  /* 0x0000000200007802 */ /* 0x000fe20000000f00 */
[----:B------:R-:W-:Y:S01]  /*0030*/  CS2R R22, SRZ ;  /* 0x0000000000167805 */ /* 0x000fe2000001ff00 */
[----:B------:R-:W-:Y:S01]  /*0040*/  CS2R R24, SRZ ;  /* 0x0000000000187805 */ /* 0x000fe2000001ff00 */
[----:B------:R-:W1:Y:S01]  /*0050*/  S2R R4, SR_CTAID.X ;  /* 0x0000000000047919 */ /* 0x000e620000002500 */
[----:B------:R-:W-:Y:S01]  /*0060*/  ULDC.64 UR4, c[0x0][0x118] ;  /* 0x0000460000047ab9 */ /* 0x000fe20000000a00 */
[----:B0-----:R-:W-:-:S04]  /*0070*/  SHF.L.U32 R13, R8, 0x2, RZ ;  /* 0x00000002080d7819 */ /* 0x001fc800000006ff */
[----:B------:R-:W-:-:S04]  /*0080*/  LOP3.LUT R13, R13, 0x1fc, RZ, 0xc0, !PT ;  /* 0x000001fc0d0d7812 */ /* 0x000fc800078ec0ff */
[C---:B------:R-:W-:Y:S01]  /*0090*/  ISETP.GE.U32.AND P2, PT, R13.reuse, 0x140, PT ;  /* 0x000001400d00780c */ /* 0x040fe20003f46070 */
[C---:B-1----:R-:W-:Y:S02]  /*00a0*/  IMAD R9, R4.reuse, 0x140, R13 ;  /* 0x0000014004097824 */ /* 0x042fe400078e020d */
[----:B------:R-:W-:Y:S01]  /*00b0*/  IMAD.WIDE.U32 R16, R13, R0, c[0x0][0x168] ;  /* 0x00005a000d107625 */ /* 0x000fe200078e0000 */
[----:B------:R-:W-:-:S03]  /*00c0*/  ISETP.LT.AND P1, PT, R4, 0xe808, !P2 ;  /* 0x0000e8080400780c */ /* 0x000fc60005721270 */
[-C--:B------:R-:W-:Y:S01]  /*00d0*/  IMAD.WIDE R14, R9, R0.reuse, c[0x0][0x160] ;  /* 0x00005800090e7625 */ /* 0x080fe200078e0200 */
[----:B------:R-:W-:Y:S01]  /*00e0*/  CS2R R6, SRZ ;  /* 0x0000000000067805 */ /* 0x000fe2000001ff00 */
[----:B------:R-:W-:Y:S02]  /*00f0*/  CS2R R2, SRZ ;  /* 0x0000000000027805 */ /* 0x000fe4000001ff00 */
[-C--:B------:R-:W-:Y:S02]  /*0100*/  IMAD.WIDE.U32 R20, R13, R0.reuse, c[0x0][0x178] ;  /* 0x00005e000d147625 */ /* 0x080fe400078e0000 */
[----:B------:R-:W2:Y:S02]  /*0110*/  @!P2 LDG.E.EL.64 R24, [R16.64] ;  /* 0x000000041018a981 */ /* 0x000ea4000c2e1b00 */
[----:B------:R-:W-:Y:S02]  /*0120*/  IMAD.WIDE R18, R9, R0, c[0x0][0x170] ;  /* 0x00005c0009127625 */ /* 0x000fe400078e0200 */
[----:B------:R-:W3:Y:S04]  /*0130*/  @P1 LDG.E.64 R22, [R14.64] ;  /* 0x000000040e161981 */ /* 0x000ee8000c1e1b00 */
[----:B------:R-:W4:Y:S04]  /*0140*/  @!P2 LDG.E.EL.64 R6, [R20.64] ;  /* 0x000000041406a981 */ /* 0x000f28000c2e1b00 */
[----:B------:R-:W5:Y:S01]  /*0150*/  @P1 LDG.E.64 R2, [R18.64] ;  /* 0x0000000412021981 */ /* 0x000f62000c1e1b00 */
[----:B------:R-:W-:-:S02]  /*0160*/  LOP3.LUT P3, RZ, R8, 0x1f, RZ, 0xc0, !PT ;  /* 0x0000001f08ff7812 */ /* 0x000fc4000786c0ff */
[C---:B------:R-:W-:Y:S02]  /*0170*/  ISETP.GE.AND P4, PT, R8.reuse, 0x4, PT ;  /* 0x000000040800780c */ /* 0x040fe40003f86270 */
[----:B------:R-:W-:-:S04]  /*0180*/  LOP3.LUT P0, RZ, R8, 0x3, RZ, 0xc0, !PT ;  /* 0x0000000308ff7812 */ /* 0x000fc8000780c0ff */
[----:B------:R-:W-:Y:S02]  /*0190*/  ISETP.LT.AND P0, PT, R8, 0x4, !P0 ;  /* 0x000000040800780c */ /* 0x000fe40004701270 */
[----:B--2---:R-:W-:Y:S02]  /*01a0*/  SEL R24, R24, RZ, !P2 ;  /* 0x000000ff18187207 */ /* 0x004fe40005000000 */
[----:B------:R-:W-:Y:S02]  /*01b0*/  SEL R12, R25, RZ, !P2 ;  /* 0x000000ff190c7207 */ /* 0x000fe40005000000 */
[----:B---3--:R-:W-:Y:S01]  /*01c0*/  SEL R22, R22, RZ, P1 ;  /* 0x000000ff16167207 */ /* 0x008fe20000800000 */
[----:B------:R-:W-:Y:S01]  /*01d0*/  HADD2.F32 R17, -RZ, R24.H0_H0 ;  /* 0x20000018ff117230 */ /* 0x000fe20000004100 */
[----:B------:R-:W-:Y:S01]  /*01e0*/  SEL R5, R23, RZ, P1 ;  /* 0x000000ff17057207 */ /* 0x000fe20000800000 */
[----:B------:R-:W-:Y:S01]  /*01f0*/  HADD2.F32 R15, -RZ, R12.H0_H0 ;  /* 0x2000000cff0f7230 */ /* 0x000fe20000004100 */
[----:B----4-:R-:W-:Y:S01]  /*0200*/  SEL R23, R6, RZ, !P2 ;  /* 0x000000ff06177207 */ /* 0x010fe20005000000 */
[----:B------:R-:W-:Y:S01]  /*0210*/  HADD2.F32 R16, -RZ, R22.H0_H0 ;  /* 0x20000016ff107230 */ /* 0x000fe20000004100 */
[----:B------:R-:W-:Y:S01]  /*0220*/  SEL R21, R7, RZ, !P2 ;  /* 0x000000ff07157207 */ /* 0x000fe20005000000 */
[----:B------:R-:W-:Y:S01]  /*0230*/  HADD2.F32 R14, -RZ, R5.H0_H0 ;  /* 0x20000005ff0e7230 */ /* 0x000fe20000004100 */
[----:B-----5:R-:W-:Y:S01]  /*0240*/  SEL R6, R2, RZ, P1 ;  /* 0x000000ff02067207 */ /* 0x020fe20000800000 */
[--C-:B------:R-:W-:Y:S01]  /*0250*/  HADD2.F32 R19, -RZ, R23.reuse.H0_H0 ;  /* 0x20000017ff137230 */ /* 0x100fe20000004100 */
[----:B------:R-:W-:Y:S01]  /*0260*/  FADD R18, R16, R17 ;  /* 0x0000001110127221 */ /* 0x000fe20000000000 */
[----:B------:R-:W-:Y:S01]  /*0270*/  HADD2.F32 R17, -RZ, R23.H1_H1 ;  /* 0x30000017ff117230 */ /* 0x000fe20000004100 */
[----:B------:R-:W-:Y:S01]  /*0280*/  FADD R14, R14, R15 ;  /* 0x0000000f0e0e7221 */ /* 0x000fe20000000000 */
[--C-:B------:R-:W-:Y:S01]  /*0290*/  HADD2.F32 R16, -RZ, R6.reuse.H0_H0 ;  /* 0x20000006ff107230 */ /* 0x100fe20000004100 */
[----:B------:R-:W-:Y:S01]  /*02a0*/  SEL R3, R3, RZ, P1 ;  /* 0x000000ff03037207 */ /* 0x000fe20000800000 */
[----:B------:R-:W-:-:S02]  /*02b0*/  HADD2.F32 R6, -RZ, R6.H1_H1 ;  /* 0x30000006ff067230 */ /* 0x000fc40000004100 */
[----:B------:R-:W-:Y:S01]  /*02c0*/  HADD2.F32 R15, -RZ, R24.H1_H1 ;  /* 0x30000018ff0f7230 */ /* 0x000fe20000004100 */
[----:B------:R-:W-:Y:S01]  /*02d0*/  FADD R19, R16, R19 ;  /* 0x0000001310137221 */ /* 0x000fe20000000000 */
[----:B------:R-:W-:Y:S01]  /*02e0*/  HADD2.F32 R2, -RZ, R22.H1_H1 ;  /* 0x30000016ff027230 */ /* 0x000fe20000004100 */
[----:B------:R-:W-:Y:S01]  /*02f0*/  FADD R20, R6, R17 ;  /* 0x0000001106147221 */ /* 0x000fe20000000000 */
[----:B------:R-:W-:Y:S02]  /*0300*/  HADD2.F32 R7, -RZ, R21.H0_H0 ;  /* 0x20000015ff077230 */ /* 0x000fe40000004100 */
[----:B------:R-:W-:Y:S01]  /*0310*/  HADD2.F32 R6, -RZ, R3.H0_H0 ;  /* 0x20000003ff067230 */ /* 0x000fe20000004100 */
[----:B------:R-:W-:Y:S01]  /*0320*/  FADD R15, R2, R15 ;  /* 0x0000000f020f7221 */ /* 0x000fe20000000000 */
[----:B------:R-:W-:Y:S01]  /*0330*/  HADD2.F32 R2, -RZ, R12.H1_H1 ;  /* 0x3000000cff027230 */ /* 0x000fe20000004100 */
[----:B------:R-:W-:Y:S01]  /*0340*/  FADD R12, R18, R19 ;  /* 0x00000013120c7221 */ /* 0x000fe20000000000 */
[----:B------:R-:W-:Y:S01]  /*0350*/  HADD2.F32 R5, -RZ, R5.H1_H1 ;  /* 0x30000005ff057230 */ /* 0x000fe20000004100 */
[----:B------:R-:W-:Y:S01]  /*0360*/  FADD R7, R6, R7 ;  /* 0x0000000706077221 */ /* 0x000fe20000000000 */
[----:B------:R-:W-:Y:S01]  /*0370*/  HADD2.F32 R16, -RZ, R21.H1_H1 ;  /* 0x30000015ff107230 */ /* 0x000fe20000004100 */
[----:B------:R-:W-:Y:S01]  /*0380*/  FADD R15, R15, R20 ;  /* 0x000000140f0f7221 */ /* 0x000fe20000000000 */
[----:B------:R-:W-:Y:S01]  /*0390*/  HADD2.F32 R3, -RZ, R3.H1_H1 ;  /* 0x30000003ff037230 */ /* 0x000fe20000004100 */
[----:B------:R-:W-:Y:S01]  /*03a0*/  FADD R2, R5, R2 ;  /* 0x0000000205027221 */ /* 0x000fe20000000000 */
[----:B------:R-:W-:Y:S01]  /*03b0*/  FADD R14, R14, R7 ;  /* 0x000000070e0e7221 */ /* 0x000fe20000000000 */
[----:B------:R-:W-:-:S02]  /*03c0*/  FADD R5, R15, R12 ;  /* 0x0000000c0f057221 */ /* 0x000fc40000000000 */
[----:B------:R-:W-:Y:S02]  /*03d0*/  FADD R3, R3, R16 ;  /* 0x0000001003037221 */ /* 0x000fe40000000000 */
[----:B------:R-:W-:Y:S02]  /*03e0*/  FADD R5, R14, R5 ;  /* 0x000000050e057221 */ /* 0x000fe40000000000 */
[----:B------:R-:W-:-:S04]  /*03f0*/  FADD R16, R2, R3 ;  /* 0x0000000302107221 */ /* 0x000fc80000000000 */
[----:B------:R-:W-:-:S05]  /*0400*/  FADD R5, R16, R5 ;  /* 0x0000000510057221 */ /* 0x000fca0000000000 */
[----:B------:R-:W-:-:S05]  /*0410*/  FSEL R5, R5, RZ, P1 ;  /* 0x000000ff05057208 */ /* 0x000fca0000800000 */
[----:B------:R-:W0:Y:S02]  /*0420*/  SHFL.BFLY PT, R2, R5, 0x10, 0x1f ;  /* 0x0e001f0005027f89 */ /* 0x000e2400000e0000 */
[----:B0-----:R-:W-:-:S05]  /*0430*/  FADD R6, R5, R2 ;  /* 0x0000000205067221 */ /* 0x001fca0000000000 */
[----:B------:R-:W0:Y:S02]  /*0440*/  SHFL.BFLY PT, R3, R6, 0x8, 0x1f ;  /* 0x0d001f0006037f89 */ /* 0x000e2400000e0000 */
[----:B0-----:R-:W-:-:S05]  /*0450*/  FADD R7, R6, R3 ;  /* 0x0000000306077221 */ /* 0x001fca0000000000 */
[----:B------:R-:W0:Y:S02]  /*0460*/  SHFL.BFLY PT, R2, R7, 0x4, 0x1f ;  /* 0x0c801f0007027f89 */ /* 0x000e2400000e0000 */
[----:B0-----:R-:W-:Y:S02]  /*0470*/  FADD R17, R7, R2 ;  /* 0x0000000207117221 */ /* 0x001fe40000000000 */
[----:B------:R-:W-:-:S03]  /*0480*/  CS2R R6, SRZ ;  /* 0x0000000000067805 */ /* 0x000fc6000001ff00 */
[----:B------:R-:W0:Y:S02]  /*0490*/  SHFL.BFLY PT, R2, R17, 0x2, 0x1f ;  /* 0x0c401f0011027f89 */ /* 0x000e2400000e0000 */
[----:B0-----:R-:W-:Y:S01]  /*04a0*/  FADD R19, R17, R2 ;  /* 0x0000000211137221 */ /* 0x001fe20000000000 */
[----:B------:R-:W-:Y:S01]  /*04b0*/  IMAD.HI R2, R4, 0x2e8ba2e9, RZ ;  /* 0x2e8ba2e904027827 */ /* 0x000fe200078e02ff */
[----:B------:R-:W-:-:S03]  /*04c0*/  SHF.R.U32.HI R17, RZ, 0x3, R8 ;  /* 0x00000003ff117819 */ /* 0x000fc60000011608 */
[----:B------:R-:W0:Y:S01]  /*04d0*/  SHFL.BFLY PT, R20, R19, 0x1, 0x1f ;  /* 0x0c201f0013147f89 */ /* 0x000e2200000e0000 */
[----:B------:R-:W-:Y:S02]  /*04e0*/  SHF.R.U32.HI R3, RZ, 0x1f, R2 ;  /* 0x0000001fff037819 */ /* 0x000fe40000011602 */
[----:B------:R-:W-:Y:S02]  /*04f0*/  LOP3.LUT R17, R17, 0xc, RZ, 0xc0, !PT ;  /* 0x0000000c11117812 */ /* 0x000fe400078ec0ff */
[----:B------:R-:W-:-:S05]  /*0500*/  LEA.HI.SX32 R3, R2, R3, 0x1e ;  /* 0x0000000302037211 */ /* 0x000fca00078ff2ff */
[----:B------:R-:W-:Y:S02]  /*0510*/  IMAD R18, R3, -0x16, R4 ;  /* 0xffffffea03127824 */ /* 0x000fe400078e0204 */
[----:B------:R-:W-:Y:S01]  /*0520*/  CS2R R2, SRZ ;  /* 0x0000000000027805 */ /* 0x000fe2000001ff00 */
[----:B------:R-:W-:Y:S01]  /*0530*/  CS2R R4, SRZ ;  /* 0x0000000000047805 */ /* 0x000fe2000001ff00 */
[----:B------:R-:W-:-:S04]  /*0540*/  IMAD R23, R18, 0x140, R13 ;  /* 0x0000014012177824 */ /* 0x000fc800078e020d */
[----:B------:R-:W-:-:S05]  /*0550*/  IMAD.WIDE R22, R23, R0, c[0x0][0x190] ;  /* 0x0000640017167625 */ /* 0x000fca00078e0200 */
[----:B------:R1:W2:Y:S01]  /*0560*/  @P1 LDG.E.EL.64 R4, [R22.64] ;  /* 0x0000000416041981 */ /* 0x0002a2000c2e1b00 */
[----:B0-----:R-:W-:Y:S01]  /*0570*/  FADD R26, R19, R20 ;  /* 0x00000014131a7221 */ /* 0x001fe20000000000 */
[----:B------:R-:W-:-:S04]  /*0580*/  IMAD.WIDE.U32 R18, R13, R0, c[0x0][0x180] ;  /* 0x000060000d127625 */ /* 0x000fc800078e0000 */
[----:B------:R-:W-:Y:S01]  /*0590*/  IMAD.WIDE.U32 R20, R13, R0, c[0x0][0x188] ;  /* 0x000062000d147625 */ /* 0x000fe200078e0000 */
[----:B------:R-:W-:Y:S04]  /*05a0*/  @!P3 STS [R17], R26 ;  /* 0x0000001a1100b388 */ /* 0x000fe80000000800 */
[----:B------:R0:W3:Y:S04]  /*05b0*/  @!P2 LDG.E.EL.64 R2, [R18.64] ;  /* 0x000000041202a981 */ /* 0x0000e8000c2e1b00 */
[----:B------:R4:W5:Y:S04]  /*05c0*/  @!P2 LDG.E.EL.64 R6, [R20.64] ;  /* 0x000000041406a981 */ /* 0x000968000c2e1b00 */
[----:B------:R-:W-:Y:S06]  /*05d0*/  BAR.SYNC 0x0 ;  /* 0x0000000000007b1d */ /* 0x000fec0000000000 */
[----:B------:R-:W0:Y:S04]  /*05e0*/  @!P4 LDS R11, [R8.X4] ;  /* 0x00000000080bc984 */ /* 0x000e280000004800 */
[----:B0-----:R-:W0:Y:S02]  /*05f0*/  SHFL.BFLY PT, R24, R11, 0x2, 0x1f ;  /* 0x0c401f000b187f89 */ /* 0x001e2400000e0000 */
[----:B0-----:R-:W-:-:S05]  /*0600*/  FADD R24, R11, R24 ;  /* 0x000000180b187221 */ /* 0x001fca0000000000 */
[----:B------:R-:W0:Y:S02]  /*0610*/  SHFL.BFLY PT, R13, R24, 0x1, 0x1f ;  /* 0x0c201f00180d7f89 */ /* 0x000e2400000e0000 */
[----:B0-----:R-:W-:-:S05]  /*0620*/  FADD R13, R24, R13 ;  /* 0x0000000d180d7221 */ /* 0x001fca0000000000 */
[----:B------:R-:W-:Y:S04]  /*0630*/  @P0 STS [R8.X4], R13 ;  /* 0x0000000d08000388 */ /* 0x000fe80000004800 */
[----:B------:R-:W-:Y:S06]  /*0640*/  BAR.SYNC 0x0 ;  /* 0x0000000000007b1d */ /* 0x000fec0000000000 */
[----:B------:R-:W0:Y:S02]  /*0650*/  LDS R18, [RZ] ;  /* 0x00000000ff127984 */ /* 0x000e240000000800 */
[----:B0-----:R-:W-:-:S04]  /*0660*/  FADD R18, RZ, R18 ;  /* 0x00000012ff127221 */ /* 0x001fc80000000000 */
[C---:B------:R-:W-:Y:S01]  /*0670*/  FFMA R15, R18.reuse, -0.0031250000465661287308, R15 ;  /* 0xbb4ccccd120f7823 */ /* 0x040fe2000000000f */
[----:B------:R-:W-:-:S03]  /*0680*/  FFMA R12, R18, -0.0031250000465661287308, R12 ;  /* 0xbb4ccccd120c7823 */ /* 0x000fc6000000000c */
[----:B------:R-:W-:Y:S01]  /*0690*/  FMUL R11, R15, R15 ;  /* 0x0000000f0f0b7220 */ /* 0x000fe20000400000 */
[----:B------:R-:W-:-:S03]  /*06a0*/  FFMA R14, R18, -0.0031250000465661287308, R14 ;  /* 0xbb4ccccd120e7823 */ /* 0x000fc6000000000e */
[----:B------:R-:W-:Y:S01]  /*06b0*/  FFMA R11, R12, R12, R11 ;  /* 0x0000000c0c0b7223 */ /* 0x000fe2000000000b */
[----:B------:R-:W-:-:S03]  /*06c0*/  FFMA R16, R18, -0.0031250000465661287308, R16 ;  /* 0xbb4ccccd12107823 */ /* 0x000fc60000000010 */
[----:B------:R-:W-:-:S04]  /*06d0*/  FFMA R11, R14, R14, R11 ;  /* 0x0000000e0e0b7223 */ /* 0x000fc8000000000b */
[----:B------:R-:W-:-:S05]  /*06e0*/  FFMA R11, R16, R16, R11 ;  /* 0x00000010100b7223 */ /* 0x000fca000000000b */
[----:B------:R-:W-:-:S05]  /*06f0*/  FSEL R11, R11, RZ, P1 ;  /* 0x000000ff0b0b7208 */ /* 0x000fca0000800000 */
[----:B------:R-:W0:Y:S02]  /*0700*/  SHFL.BFLY PT, R18, R11, 0x10, 0x1f ;  /* 0x0e001f000b127f89 */ /* 0x000e2400000e0000 */
[----:B0-----:R-:W-:-:S05]  /*0710*/  FADD R18, R11, R18 ;  /* 0x000000120b127221 */ /* 0x001fca0000000000 */
[----:B------:R-:W0:Y:S02]  /*0720*/  SHFL.BFLY PT, R13, R18, 0x8, 0x1f ;  /* 0x0d001f00120d7f89 */ /* 0x000e2400000e0000 */
[----:B0-----:R-:W-:-:S05]  /*0730*/  FADD R13, R18, R13 ;  /* 0x0000000d120d7221 */ /* 0x001fca0000000000 */
[----:B----4-:R-:W0:Y:S02]  /*0740*/  SHFL.BFLY PT, R20, R13, 0x4, 0x1f ;  /* 0x0c801f000d147f89 */ /* 0x010e2400000e0000 */
[----:B0-----:R-:W-:-:S05]  /*0750*/  FADD R20, R13, R20 ;  /* 0x000000140d147221 */ /* 0x001fca0000000000 */
[----:B------:R-:W0:Y:S02]  /*0760*/  SHFL.BFLY PT, R19, R20, 0x2, 0x1f ;  /* 0x0c401f0014137f89 */ /* 0x000e2400000e0000 */
[----:B0-----:R-:W-:-:S05]  /*0770*/  FADD R19, R20, R19 ;  /* 0x0000001314137221 */ /* 0x001fca0000000000 */
[----:B-1----:R-:W0:Y:S02]  /*0780*/  SHFL.BFLY PT, R22, R19, 0x1, 0x1f ;  /* 0x0c201f0013167f89 */ /* 0x002e2400000e0000 */
[----:B0-----:R-:W-:Y:S02]  /*0790*/  FADD R22, R19, R22 ;  /* 0x0000001613167221 */ /* 0x001fe40000000000 */
[----:B------:R-:W-:Y:S06]  /*07a0*/  BAR.SYNC 0x0 ;  /* 0x0000000000007b1d */ /* 0x000fec0000000000 */
[----:B------:R-:W-:Y:S04]  /*07b0*/  @!P3 STS [R17], R22 ;  /* 0x000000161100b388 */ /* 0x000fe80000000800 */
        /* <DEDUP_REMOVED lines=8> */
[----:B------:R-:W0:Y:S01]  /*0840*/  LDS R18, [RZ] ;  /* 0x00000000ff127984 */ /* 0x000e220000000800 */
[----:B------:R-:W-:-:S02]  /*0850*/  MOV R19, 0x3b4ccccd ;  /* 0x3b4ccccd00137802 */ /* 0x000fc40000000f00 */
[----:B---3--:R-:W-:Y:S02]  /*0860*/  SEL R2, R2, RZ, !P2 ;  /* 0x000000ff02027207 */ /* 0x008fe40005000000 */
[----:B-----5:R-:W-:Y:S02]  /*0870*/  SEL R11, R6, RZ, !P2 ;  /* 0x000000ff060b7207 */ /* 0x020fe40005000000 */
[----:B------:R-:W-:Y:S01]  /*0880*/  SEL R10, R3, RZ, !P2 ;  /* 0x000000ff030a7207 */ /* 0x000fe20005000000 */
[----:B------:R-:W-:Y:S02]  /*0890*/  HADD2.F32 R6, -RZ, R2.H0_H0 ;  /* 0x20000002ff067230 */ /* 0x000fe40000004100 */
[----:B------:R-:W-:Y:S02]  /*08a0*/  HADD2.F32 R3, -RZ, R11.H0_H0 ;  /* 0x2000000bff037230 */ /* 0x000fe40000004100 */
[----:B------:R-:W-:Y:S01]  /*08b0*/  HADD2.F32 R8, -RZ, R10.H0_H0 ;  /* 0x2000000aff087230 */ /* 0x000fe20000004100 */
[----:B0-----:R-:W-:-:S04]  /*08c0*/  FADD R18, RZ, R18 ;  /* 0x00000012ff127221 */ /* 0x001fc80000000000 */
[----:B------:R-:W-:-:S04]  /*08d0*/  FFMA R18, R18, R19, 9.9999997473787516356e-06 ;  /* 0x3727c5ac12127423 */ /* 0x000fc80000000013 */
[----:B------:R-:W0:Y:S01]  /*08e0*/  MUFU.RSQ R17, R18 ;  /* 0x0000001200117308 */ /* 0x000e220000001400 */
[----:B------:R-:W-:Y:S01]  /*08f0*/  SEL R19, R7, RZ, !P2 ;  /* 0x000000ff07137207 */ /* 0x000fe20005000000 */
[----:B------:R-:W-:Y:S02]  /*0900*/  HADD2.F32 R7, -RZ, R2.H1_H1 ;  /* 0x30000002ff077230 */ /* 0x000fe40000004100 */
[----:B------:R-:W-:Y:S02]  /*0910*/  HADD2.F32 R2, -RZ, R11.H1_H1 ;  /* 0x3000000bff027230 */ /* 0x000fe40000004100 */
[----:B------:R-:W-:Y:S01]  /*0920*/  HADD2.F32 R11, -RZ, R19.H0_H0 ;  /* 0x20000013ff0b7230 */ /* 0x000fe20000004100 */
[----:B--2---:R-:W-:Y:S01]  /*0930*/  SEL R4, R4, RZ, P1 ;  /* 0x000000ff04047207 */ /* 0x004fe20000800000 */
[-C--:B0-----:R-:W-:Y:S01]  /*0940*/  FMUL R12, R12, R17.reuse ;  /* 0x000000110c0c7220 */ /* 0x081fe20000400000 */
[-C--:B------:R-:W-:Y:S01]  /*0950*/  FMUL R14, R14, R17.reuse ;  /* 0x000000110e0e7220 */ /* 0x080fe20000400000 */
[----:B------:R-:W-:-:S02]  /*0960*/  FMUL R15, R15, R17 ;  /* 0x000000110f0f7220 */ /* 0x000fc40000400000 */
[----:B------:R-:W-:Y:S01]  /*0970*/  FFMA R6, R12, R6, R3 ;  /* 0x000000060c067223 */ /* 0x000fe20000000003 */
[----:B------:R-:W-:Y:S01]  /*0980*/  FFMA R14, R14, R8, R11 ;  /* 0x000000080e0e7223 */ /* 0x000fe2000000000b */
[----:B------:R-:W-:Y:S01]  /*0990*/  SEL R12, R5, RZ, P1 ;  /* 0x000000ff050c7207 */ /* 0x000fe20000800000 */
[----:B------:R-:W-:Y:S01]  /*09a0*/  HADD2.F32 R8, -RZ, R10.H1_H1 ;  /* 0x3000000aff087230 */ /* 0x000fe20000004100 */
[----:B------:R-:W-:Y:S01]  /*09b0*/  FMUL R16, R16, R17 ;  /* 0x0000001110107220 */ /* 0x000fe20000400000 */
[----:B------:R-:W-:Y:S01]  /*09c0*/  HADD2.F32 R11, -RZ, R19.H1_H1 ;  /* 0x30000013ff0b7230 */ /* 0x000fe20000004100 */
[----:B------:R-:W-:Y:S01]  /*09d0*/  FFMA R7, R15, R7, R2 ;  /* 0x000000070f077223 */ /* 0x000fe20000000002 */
[--C-:B------:R-:W-:Y:S02]  /*09e0*/  HADD2.F32 R3, -RZ, R4.reuse.H0_H0 ;  /* 0x20000004ff037230 */ /* 0x100fe40000004100 */
[----:B------:R-:W-:Y:S01]  /*09f0*/  HADD2.F32 R2, -RZ, R4.H1_H1 ;  /* 0x30000004ff027230 */ /* 0x000fe20000004100 */
[----:B------:R-:W-:Y:S01]  /*0a00*/  FFMA R11, R16, R8, R11 ;  /* 0x00000008100b7223 */ /* 0x000fe2000000000b */
[----:B------:R-:W-:-:S02]  /*0a10*/  HADD2.F32 R5, -RZ, R12.H0_H0 ;  /* 0x2000000cff057230 */ /* 0x000fc40000004100 */
[----:B------:R-:W-:Y:S01]  /*0a20*/  HADD2.F32 R4, -RZ, R12.H1_H1 ;  /* 0x3000000cff047230 */ /* 0x000fe20000004100 */
[----:B------:R-:W-:Y:S01]  /*0a30*/  FADD R3, R3, R6 ;  /* 0x0000000603037221 */ /* 0x000fe20000000000 */
[----:B------:R-:W-:Y:S01]  /*0a40*/  FADD R2, R2, R7 ;  /* 0x0000000702027221 */ /* 0x000fe20000000000 */
[----:B------:R-:W-:Y:S02]  /*0a50*/  FADD R5, R5, R14 ;  /* 0x0000000e05057221 */ /* 0x000fe40000000000 */
[----:B------:R-:W-:Y:S02]  /*0a60*/  FADD R4, R4, R11 ;  /* 0x0000000b04047221 */ /* 0x000fe40000000000 */
[----:B------:R-:W-:Y:S01]  /*0a70*/  F2FP.F16.F32.PACK_AB R6, R2, R3 ;  /* 0x000000030206723e */ /* 0x000fe200000000ff */
[----:B------:R-:W-:Y:S02]  /*0a80*/  IMAD.WIDE R2, R9, R0, c[0x0][0x198] ;  /* 0x0000660009027625 */ /* 0x000fe400078e0200 */
[----:B------:R-:W-:Y:S01]  /*0a90*/  F2FP.F16.F32.PACK_AB R7, R4, R5 ;  /* 0x000000050407723e */ /* 0x000fe200000000ff */
[----:B------:R-:W-:Y:S06]  /*0aa0*/  @!P1 EXIT ;  /* 0x000000000000994d */ /* 0x000fec0003800000 */
[----:B------:R-:W-:Y:S01]  /*0ab0*/  STG.E.64 [R2.64], R6 ;  /* 0x0000000602007986 */ /* 0x000fe2000c101b04 */
[----:B------:R-:W-:Y:S05]  /*0ac0*/  EXIT ;  /* 0x000000000000794d */ /* 0x000fea0003800000 */
.L_x_0:
[----:B------:R-:W-:-:S00]  /*0ad0*/  BRA `(.L_x_0) ;  /* 0xfffffff000007947 */ /* 0x000fc0000383ffff */
[----:B------:R-:W-:-:S00]  /*0ae0*/  NOP ;  /* 0x0000000000007918 */ /* 0x000fc00000000000 */
        /* <DEDUP_REMOVED lines=9> */
.L_x_1:


//--------------------- .nv.global.init           --------------------------
	.section	.nv.global.init,"aw",@progbits
.nv.global.init:
	.type		_$_str,@object
	.size		_$_str,(.L_0 - _$_str)
_$_str:
        /*0000*/ 	.byte	0x5f, 0x5f, 0x43, 0x55, 0x44, 0x41, 0x5f, 0x46, 0x54, 0x5a, 0x00
.L_0:


//--------------------- .nv.shared.triton__0d1d2d3d4d5d6d7d8e9de --------------------------
	.section	.nv.shared.triton__0d1d2d3d4d5d6d7d8e9de,"aw",@nobits
	.align	16
